	.headerflags	@"EF_CUDA_TEXMODE_UNIFIED EF_CUDA_64BIT_ADDRESS EF_CUDA_ACCELERATORS EF_CUDA_SM90 EF_CUDA_VIRTUAL_SM(EF_CUDA_SM90)"
	.elftype	@"ET_EXEC"


//--------------------- .nv.info                  --------------------------
	.section	.nv.info,"",@"SHT_CUDA_INFO"
	.align	4


	//----- nvinfo : EIATTR_REGCOUNT
	.align		4
        /*0000*/ 	.byte	0x04, 0x2f
        /*0002*/ 	.short	(.L_3 - .L_2)
	.align		4
.L_2:
        /*0004*/ 	.word	index@(triton_poi_fused__native_batch_norm_legit_no_training_clone_elu_3)
        /*0008*/ 	.word	0x00000015


	//----- nvinfo : EIATTR_MIN_STACK_SIZE
	.align		4
.L_3:
        /*000c*/ 	.byte	0x04, 0x12
        /*000e*/ 	.short	(.L_5 - .L_4)
	.align		4
.L_4:
        /*0010*/ 	.word	index@(triton_poi_fused__native_batch_norm_legit_no_training_clone_elu_3)
        /*0014*/ 	.word	0x00000000


	//----- nvinfo : EIATTR_FRAME_SIZE
	.align		4
.L_5:
        /*0018*/ 	.byte	0x04, 0x11
        /*001a*/ 	.short	(.L_7 - .L_6)
	.align		4
.L_6:
        /*001c*/ 	.word	index@(triton_poi_fused__native_batch_norm_legit_no_training_clone_elu_3)
        /*0020*/ 	.word	0x00000000


	//----- nvinfo : EIATTR_MIN_STACK_SIZE
	.align		4
.L_7:
        /*0024*/ 	.byte	0x04, 0x12
        /*0026*/ 	.short	(.L_9 - .L_8)
	.align		4
.L_8:
        /*0028*/ 	.word	index@(triton_poi_fused__native_batch_norm_legit_no_training_clone_elu_3)
        /*002c*/ 	.word	0x00000000
.L_9:


//--------------------- .nv.info.triton_poi_fused__native_batch_norm_legit_no_training_clone_elu_3 --------------------------
	.section	.nv.info.triton_poi_fused__native_batch_norm_legit_no_training_clone_elu_3,"",@"SHT_CUDA_INFO"
	.sectionflags	@""
	.align	4


	//----- nvinfo : EIATTR_CUDA_API_VERSION
	.align		4
        /*0000*/ 	.byte	0x04, 0x37
        /*0002*/ 	.short	(.L_11 - .L_10)
.L_10:
        /*0004*/ 	.word	0x0000007c


	//----- nvinfo : EIATTR_KPARAM_INFO
	.align		4
.L_11:
        /*0008*/ 	.byte	0x04, 0x17
        /*000a*/ 	.short	(.L_13 - .L_12)
.L_12:
        /*000c*/ 	.word	0x00000000
        /*0010*/ 	.short	0x0008
        /*0012*/ 	.short	0x0040
        /*0014*/ 	.byte	0x00, 0xf0, 0x11, 0x00


	//----- nvinfo : EIATTR_KPARAM_INFO
	.align		4
.L_13:
        /*0018*/ 	.byte	0x04, 0x17
        /*001a*/ 	.short	(.L_15 - .L_14)
.L_14:
        /*001c*/ 	.word	0x00000000
        /*0020*/ 	.short	0x0007
        /*0022*/ 	.short	0x0038
        /*0024*/ 	.byte	0x00, 0xf4, 0x21, 0x00


	//----- nvinfo : EIATTR_KPARAM_INFO
	.align		4
.L_15:
        /*0028*/ 	.byte	0x04, 0x17
        /*002a*/ 	.short	(.L_17 - .L_16)
.L_16:
        /*002c*/ 	.word	0x00000000
        /*0030*/ 	.short	0x0006
        /*0032*/ 	.short	0x0030
        /*0034*/ 	.byte	0x00, 0xf4, 0x21, 0x00


	//----- nvinfo : EIATTR_KPARAM_INFO
	.align		4
.L_17:
        /*0038*/ 	.byte	0x04, 0x17
        /*003a*/ 	.short	(.L_19 - .L_18)
.L_18:
        /*003c*/ 	.word	0x00000000
        /*0040*/ 	.short	0x0005
        /*0042*/ 	.short	0x0028
        /*0044*/ 	.byte	0x00, 0xf4, 0x21, 0x00


	//----- nvinfo : EIATTR_KPARAM_INFO
	.align		4
.L_19:
        /*0048*/ 	.byte	0x04, 0x17
        /*004a*/ 	.short	(.L_21 - .L_20)
.L_20:
        /*004c*/ 	.word	0x00000000
        /*0050*/ 	.short	0x0004
        /*0052*/ 	.short	0x0020
        /*0054*/ 	.byte	0x00, 0xf4, 0x21, 0x00


	//----- nvinfo : EIATTR_KPARAM_INFO
	.align		4
.L_21:
        /*0058*/ 	.byte	0x04, 0x17
        /*005a*/ 	.short	(.L_23 - .L_22)
.L_22:
        /*005c*/ 	.word	0x00000000
        /*0060*/ 	.short	0x0003
        /*0062*/ 	.short	0x0018
        /*0064*/ 	.byte	0x00, 0xf4, 0x21, 0x00


	//----- nvinfo : EIATTR_KPARAM_INFO
	.align		4
.L_23:
        /*0068*/ 	.byte	0x04, 0x17
        /*006a*/ 	.short	(.L_25 - .L_24)
.L_24:
        /*006c*/ 	.word	0x00000000
        /*0070*/ 	.short	0x0002
        /*0072*/ 	.short	0x0010
        /*0074*/ 	.byte	0x00, 0xf4, 0x21, 0x00


	//----- nvinfo : EIATTR_KPARAM_INFO
	.align		4
.L_25:
        /*0078*/ 	.byte	0x04, 0x17
        /*007a*/ 	.short	(.L_27 - .L_26)
.L_26:
        /*007c*/ 	.word	0x00000000
        /*0080*/ 	.short	0x0001
        /*0082*/ 	.short	0x0008
        /*0084*/ 	.byte	0x00, 0xf4, 0x21, 0x00


	//----- nvinfo : EIATTR_KPARAM_INFO
	.align		4
.L_27:
        /*0088*/ 	.byte	0x04, 0x17
        /*008a*/ 	.short	(.L_29 - .L_28)
.L_28:
        /*008c*/ 	.word	0x00000000
        /*0090*/ 	.short	0x0000
        /*0092*/ 	.short	0x0000
        /*0094*/ 	.byte	0x00, 0xf4, 0x21, 0x00


	//----- nvinfo : EIATTR_SPARSE_MMA_MASK
	.align		4
.L_29:
        /*0098*/ 	.byte	0x03, 0x50
        /*009a*/ 	.short	0x0000


	//----- nvinfo : EIATTR_MAXREG_COUNT
	.align		4
        /*009c*/ 	.byte	0x03, 0x1b
        /*009e*/ 	.short	0x00ff


	//----- nvinfo : EIATTR_EXIT_INSTR_OFFSETS
	.align		4
        /*00a0*/ 	.byte	0x04, 0x1c
        /*00a2*/ 	.short	(.L_31 - .L_30)


	//   ....[0]....
.L_30:
        /*00a4*/ 	.word	0x000005c0


	//   ....[1]....
        /*00a8*/ 	.word	0x000005e0


	//----- nvinfo : EIATTR_REQNTID
	.align		4
.L_31:
        /*00ac*/ 	.byte	0x04, 0x10
        /*00ae*/ 	.short	(.L_33 - .L_32)
.L_32:
        /*00b0*/ 	.word	0x00000080
        /*00b4*/ 	.word	0x00000001
        /*00b8*/ 	.word	0x00000001


	//----- nvinfo : EIATTR_CBANK_PARAM_SIZE
	.align		4
.L_33:
        /*00bc*/ 	.byte	0x03, 0x19
        /*00be*/ 	.short	0x0044


	//----- nvinfo : EIATTR_PARAM_CBANK
	.align		4
        /*00c0*/ 	.byte	0x04, 0x0a
        /*00c2*/ 	.short	(.L_35 - .L_34)
	.align		4
.L_34:
        /*00c4*/ 	.word	index@(.nv.constant0.triton_poi_fused__native_batch_norm_legit_no_training_clone_elu_3)
        /*00c8*/ 	.short	0x0210
        /*00ca*/ 	.short	0x0044


	//----- nvinfo : EIATTR_SW_WAR
	.align		4
.L_35:
        /*00cc*/ 	.byte	0x04, 0x36
        /*00ce*/ 	.short	(.L_37 - .L_36)
.L_36:
        /*00d0*/ 	.word	0x00000008
.L_37:


//--------------------- .nv.callgraph             --------------------------
	.section	.nv.callgraph,"",@"SHT_CUDA_CALLGRAPH"
	.align	4
	.sectionentsize	8
	.align		4
        /*0000*/ 	.word	0x00000000
	.align		4
        /*0004*/ 	.word	0xffffffff
	.align		4
        /*0008*/ 	.word	0x00000000
	.align		4
        /*000c*/ 	.word	0xfffffffe
	.align		4
        /*0010*/ 	.word	0x00000000
	.align		4
        /*0014*/ 	.word	0xfffffffd
	.align		4
        /*0018*/ 	.word	0x00000000
	.align		4
        /*001c*/ 	.word	0xfffffffc


//--------------------- .nv.constant4             --------------------------
	.section	.nv.constant4,"a",@progbits
	.align	8
	.align		8
.nv.constant4:
        /*0000*/ 	.dword	_$_str
	.align		8
        /*0008*/ 	.dword	_$_str_$_2


//--------------------- .text.triton_poi_fused__native_batch_norm_legit_no_training_clone_elu_3 --------------------------
	.section	.text.triton_poi_fused__native_batch_norm_legit_no_training_clone_elu_3,"ax",@progbits
	.align	128
        .global         triton_poi_fused__native_batch_norm_legit_no_training_clone_elu_3
        .type           triton_poi_fused__native_batch_norm_legit_no_training_clone_elu_3,@function
        .size           triton_poi_fused__native_batch_norm_legit_no_training_clone_elu_3,(.L_x_1 - triton_poi_fused__native_batch_norm_legit_no_training_clone_elu_3)
        .other          triton_poi_fused__native_batch_norm_legit_no_training_clone_elu_3,@"STO_CUDA_ENTRY STV_DEFAULT"
triton_poi_fused__native_batch_norm_legit_no_training_clone_elu_3:
.text.triton_poi_fused__native_batch_norm_legit_no_training_clone_elu_3:
[----:B------:R-:W0:Y:S01]  /*0000*/  LDC R1, c[0x0][0x28] ;  /* 0x00000a00ff017b82 */ /* 0x000e220000000800 */
[----:B------:R-:W1:Y:S07]  /*0010*/  S2R R0, SR_TID.X ;  /* 0x0000000000007919 */ /* 0x000e6e0000002100 */
[----:B------:R-:W2:Y:S01]  /*0020*/  LDC.64 R14, c[0x0][0x230] ;  /* 0x00008c00ff0e7b82 */ /* 0x000ea20000000a00 */
[----:B------:R-:W-:Y:S01]  /*0030*/  HFMA2.MMA R4, -RZ, RZ, 0, 0 ;  /* 0x00000000ff047435 */ /* 0x000fe200000001ff */
[----:B------:R-:W-:Y:S01]  /*0040*/  ULDC.64 UR4, c[0x0][0x208] ;  /* 0x0000820000047ab9 */ /* 0x000fe20000000a00 */
[----:B------:R-:W3:Y:S05]  /*0050*/  S2R R3, SR_CTAID.X ;  /* 0x0000000000037919 */ /* 0x000eea0000002500 */
[----:B------:R-:W4:Y:S08]  /*0060*/  LDC.64 R12, c[0x0][0x218] ;  /* 0x00008600ff0c7b82 */ /* 0x000f300000000a00 */
[----:B------:R-:W5:Y:S08]  /*0070*/  LDC.64 R10, c[0x0][0x220] ;  /* 0x00008800ff0a7b82 */ /* 0x000f700000000a00 */
[----:B------:R-:W4:Y:S01]  /*0080*/  LDC.64 R6, c[0x0][0x228] ;  /* 0x00008a00ff067b82 */ /* 0x000f220000000a00 */
[----:B-1----:R-:W-:-:S02]  /*0090*/  LOP3.LUT R0, R0, 0x7f, RZ, 0xc0, !PT ;  /* 0x0000007f00007812 */ /* 0x002fc400078ec0ff */
[----:B---3--:R-:W-:Y:S02]  /*00a0*/  SHF.R.S32.HI R2, RZ, 0x18, R3 ;  /* 0x00000018ff027819 */ /* 0x008fe40000011403 */
[----:B------:R-:W-:Y:S02]  /*00b0*/  LEA R0, R3, R0, 0x7 ;  /* 0x0000000003007211 */ /* 0x000fe400078e38ff */
[----:B------:R-:W-:Y:S02]  /*00c0*/  SGXT R3, R2, 0x1 ;  /* 0x000000010203781a */ /* 0x000fe40000000200 */
[----:B------:R-:W-:Y:S02]  /*00d0*/  ISETP.GE.AND P0, PT, R0, 0x200, PT ;  /* 0x000002000000780c */ /* 0x000fe40003f06270 */
[----:B------:R-:W-:-:S04]  /*00e0*/  LEA.HI R3, R3, R0, RZ, 0x6 ;  /* 0x0000000003037211 */ /* 0x000fc800078f30ff */
[----:B------:R-:W-:-:S04]  /*00f0*/  SHF.R.S32.HI R2, RZ, 0x6, R3 ;  /* 0x00000006ff027819 */ /* 0x000fc80000011403 */
[----:B------:R-:W-:-:S04]  /*0100*/  LEA.HI R3, R3, R2, RZ, 0x1 ;  /* 0x0000000203037211 */ /* 0x000fc800078f08ff */
[----:B------:R-:W-:-:S04]  /*0110*/  LOP3.LUT R3, R3, 0xfffffffe, RZ, 0xc0, !PT ;  /* 0xfffffffe03037812 */ /* 0x000fc800078ec0ff */
[----:B------:R-:W-:-:S05]  /*0120*/  IADD3 R5, R2, -R3, RZ ;  /* 0x8000000302057210 */ /* 0x000fca0007ffe0ff */
[----:B--2---:R-:W-:-:S05]  /*0130*/  IMAD.WIDE R14, R5, 0x4, R14 ;  /* 0x00000004050e7825 */ /* 0x004fca00078e020e */
[----:B------:R1:W2:Y:S01]  /*0140*/  @!P0 LDG.E.EL R4, desc[UR4][R14.64] ;  /* 0x000000040e048981 */ /* 0x0002a2000c2e1900 */
[----:B------:R-:W-:Y:S01]  /*0150*/  SHF.R.S32.HI R3, RZ, 0x1f, R0 ;  /* 0x0000001fff037819 */ /* 0x000fe20000011400 */
[----:B0---4-:R-:W-:-:S03]  /*0160*/  IMAD.WIDE R6, R5, 0x4, R6 ;  /* 0x0000000405067825 */ /* 0x011fc600078e0206 */
[----:B------:R-:W-:-:S04]  /*0170*/  LEA.HI R3, R3, R0, RZ, 0x7 ;  /* 0x0000000003037211 */ /* 0x000fc800078f38ff */
[----:B------:R-:W-:Y:S02]  /*0180*/  LOP3.LUT R9, R3, 0xffffff80, RZ, 0xc0, !PT ;  /* 0xffffff8003097812 */ /* 0x000fe400078ec0ff */
[----:B------:R-:W-:Y:S02]  /*0190*/  SHF.R.S32.HI R16, RZ, 0x7, R3 ;  /* 0x00000007ff107819 */ /* 0x000fe40000011403 */
[----:B------:R-:W-:Y:S01]  /*01a0*/  IADD3 R17, R0, -R9, RZ ;  /* 0x8000000900117210 */ /* 0x000fe20007ffe0ff */
[----:B------:R-:W0:Y:S04]  /*01b0*/  LDC.64 R2, c[0x0][0x240] ;  /* 0x00009000ff027b82 */ /* 0x000e280000000a00 */
[----:B------:R-:W-:-:S04]  /*01c0*/  IMAD R16, R16, 0x180, R17 ;  /* 0x0000018010107824 */ /* 0x000fc800078e0211 */
[----:B------:R-:W3:Y:S01]  /*01d0*/  LDC.64 R8, c[0x0][0x238] ;  /* 0x00008e00ff087b82 */ /* 0x000ee20000000a00 */
[----:B-1----:R-:W-:Y:S02]  /*01e0*/  VIADD R15, R16, 0x100 ;  /* 0x00000100100f7836 */ /* 0x002fe40000000000 */
[----:B-----5:R-:W-:Y:S01]  /*01f0*/  IMAD.WIDE R16, R5, 0x4, R10 ;  /* 0x0000000405107825 */ /* 0x020fe200078e020a */
[----:B------:R-:W-:-:S03]  /*0200*/  MOV R10, RZ ;  /* 0x000000ff000a7202 */ /* 0x000fc60000000f00 */
[----:B------:R-:W-:Y:S01]  /*0210*/  IMAD.WIDE R14, R15, 0x4, R12 ;  /* 0x000000040f0e7825 */ /* 0x000fe200078e020c */
[----:B------:R-:W-:Y:S02]  /*0220*/  CS2R R12, SRZ ;  /* 0x00000000000c7805 */ /* 0x000fe4000001ff00 */
[----:B------:R1:W4:Y:S04]  /*0230*/  @!P0 LDG.E.EL R10, desc[UR4][R6.64] ;  /* 0x00000004060a8981 */ /* 0x000328000c2e1900 */
[----:B------:R-:W5:Y:S01]  /*0240*/  @!P0 LDG.E R13, desc[UR4][R14.64] ;  /* 0x000000040e0d8981 */ /* 0x000f62000c1e1900 */
[----:B0-----:R-:W-:-:S03]  /*0250*/  IMAD.WIDE R2, R5, 0x4, R2 ;  /* 0x0000000405027825 */ /* 0x001fc600078e0202 */
[----:B------:R-:W5:Y:S01]  /*0260*/  @!P0 LDG.E.EL R12, desc[UR4][R16.64+0x10] ;  /* 0x00001004100c8981 */ /* 0x000f62000c2e1900 */
[----:B---3--:R-:W-:Y:S01]  /*0270*/  IMAD.WIDE R8, R5, 0x4, R8 ;  /* 0x0000000405087825 */ /* 0x008fe200078e0208 */
[----:B------:R-:W-:-:S03]  /*0280*/  HFMA2.MMA R5, -RZ, RZ, 0, 0 ;  /* 0x00000000ff057435 */ /* 0x000fc600000001ff */
[----:B------:R-:W-:-:S06]  /*0290*/  IMAD.MOV.U32 R18, RZ, RZ, RZ ;  /* 0x000000ffff127224 */ /* 0x000fcc00078e00ff */
[----:B------:R0:W3:Y:S04]  /*02a0*/  @!P0 LDG.E.EL R18, desc[UR4][R2.64] ;  /* 0x0000000402128981 */ /* 0x0000e8000c2e1900 */
[----:B------:R-:W3:Y:S01]  /*02b0*/  @!P0 LDG.E.EL R5, desc[UR4][R8.64] ;  /* 0x0000000408058981 */ /* 0x000ee2000c2e1900 */
[----:B-1----:R-:W-:Y:S01]  /*02c0*/  MOV R6, 0x3e800000 ;  /* 0x3e80000000067802 */ /* 0x002fe20000000f00 */
[----:B------:R-:W-:Y:S01]  /*02d0*/  HFMA2.MMA R7, -RZ, RZ, 0.83837890625, -4044 ;  /* 0x3ab5ebe6ff077435 */ /* 0x000fe200000001ff */
[----:B--2---:R-:W-:-:S04]  /*02e0*/  FADD R4, R4, 9.9999997473787516356e-05 ;  /* 0x38d1b71704047421 */ /* 0x004fc80000000000 */
[----:B------:R-:W1:Y:S02]  /*02f0*/  MUFU.SQRT R11, R4 ;  /* 0x00000004000b7308 */ /* 0x000e640000002000 */
[C---:B-1----:R-:W-:Y:S02]  /*0300*/  FSETP.GT.AND P1, PT, R11.reuse, 8.50705917302346158658e+37, PT ;  /* 0x7e8000000b00780b */ /* 0x042fe40003f24000 */
[----:B------:R-:W-:-:S11]  /*0310*/  FSETP.GEU.AND P2, PT, R11, 1.175494350822287508e-38, PT ;  /* 0x008000000b00780b */ /* 0x000fd60003f4e000 */
[----:B------:R-:W-:-:S04]  /*0320*/  @P1 FMUL R11, R11, 0.25 ;  /* 0x3e8000000b0b1820 */ /* 0x000fc80000400000 */
[----:B------:R-:W-:-:S06]  /*0330*/  @!P2 FMUL R11, R11, 16777216 ;  /* 0x4b8000000b0ba820 */ /* 0x000fcc0000400000 */
[----:B------:R-:W0:Y:S01]  /*0340*/  MUFU.RCP R11, R11 ;  /* 0x0000000b000b7308 */ /* 0x000e220000001000 */
[----:B------:R-:W-:Y:S01]  /*0350*/  FSEL R6, R6, 1, P1 ;  /* 0x3f80000006067808 */ /* 0x000fe20000800000 */
[----:B-----5:R-:W-:-:S04]  /*0360*/  FADD R13, R12, R13 ;  /* 0x0000000d0c0d7221 */ /* 0x020fc80000000000 */
[----:B------:R-:W-:Y:S01]  /*0370*/  @!P2 FMUL R6, R6, 16777216 ;  /* 0x4b8000000606a820 */ /* 0x000fe20000400000 */
[----:B----4-:R-:W-:-:S03]  /*0380*/  FADD R10, R13, -R10 ;  /* 0x8000000a0d0a7221 */ /* 0x010fc60000000000 */
[----:B0-----:R-:W-:-:S04]  /*0390*/  FMUL R3, R11, R6 ;  /* 0x000000060b037220 */ /* 0x001fc80000400000 */
[----:B------:R-:W-:-:S04]  /*03a0*/  FMUL R3, R10, R3 ;  /* 0x000000030a037220 */ /* 0x000fc80000400000 */
[----:B---3--:R-:W-:-:S04]  /*03b0*/  FFMA R4, R3, R5, R18 ;  /* 0x0000000503047223 */ /* 0x008fc80000000012 */
[----:B------:R-:W-:-:S06]  /*03c0*/  FMUL R2, R4, 1.4426950216293334961 ;  /* 0x3fb8aa3b04027820 */ /* 0x000fcc0000400000 */
[----:B------:R-:W0:Y:S01]  /*03d0*/  FRND R2, R2 ;  /* 0x0000000200027307 */ /* 0x000e220000201000 */
[----:B------:R-:W-:-:S05]  /*03e0*/  FADD.FTZ R3, |R4|, -RZ ;  /* 0x800000ff04037221 */ /* 0x000fca0000010200 */
[----:B------:R-:W-:-:S04]  /*03f0*/  FSETP.GEU.AND P1, PT, R3, 0.40999999642372131348, PT ;  /* 0x3ed1eb850300780b */ /* 0x000fc80003f2e000 */
[----:B0-----:R-:W-:-:S05]  /*0400*/  FSEL R3, R2, RZ, P1 ;  /* 0x000000ff02037208 */ /* 0x001fca0000800000 */
[C---:B------:R-:W-:Y:S01]  /*0410*/  FFMA.FTZ R6, -R3.reuse, 0.693145751953125, R4 ;  /* 0x3f31720003067823 */ /* 0x040fe20000010104 */
[----:B------:R-:W-:-:S03]  /*0420*/  FSETP.NEU.AND P2, PT, R3, 128, PT ;  /* 0x430000000300780b */ /* 0x000fc60003f4d000 */
[C---:B------:R-:W-:Y:S01]  /*0430*/  FFMA.FTZ R6, -R3.reuse, 1.428606765330187045e-06, R6 ;  /* 0x35bfbe8e03067823 */ /* 0x040fe20000010106 */
[----:B------:R-:W-:-:S03]  /*0440*/  FSEL R5, R3, 127, P2 ;  /* 0x42fe000003057808 */ /* 0x000fc60001000000 */
[----:B------:R-:W-:-:S04]  /*0450*/  FFMA.FTZ R3, R6, R7, 0.0083824126049876213074 ;  /* 0x3c09566306037423 */ /* 0x000fc80000010007 */
[C---:B------:R-:W-:Y:S01]  /*0460*/  FFMA.FTZ R3, R6.reuse, R3, 0.041667830199003219604 ;  /* 0x3d2aabe306037423 */ /* 0x040fe20000010003 */
[----:B------:R-:W0:Y:S03]  /*0470*/  MUFU.EX2 R8, R5 ;  /* 0x0000000500087308 */ /* 0x000e260000000800 */
[----:B------:R-:W-:-:S04]  /*0480*/  FFMA.FTZ R3, R6, R3, 0.16666397452354431152 ;  /* 0x3e2aa9f606037423 */ /* 0x000fc80000010003 */
[C---:B------:R-:W-:Y:S02]  /*0490*/  FFMA.FTZ R7, R6.reuse, R3, 0.49999994039535522461 ;  /* 0x3efffffe06077423 */ /* 0x040fe40000010003 */
[----:B------:R-:W1:Y:S02]  /*04a0*/  LDC.64 R2, c[0x0][0x248] ;  /* 0x00009200ff027b82 */ /* 0x000e640000000a00 */
[----:B------:R-:W-:-:S04]  /*04b0*/  FMUL R7, R6, R7 ;  /* 0x0000000706077220 */ /* 0x000fc80000400000 */
[----:B------:R-:W-:Y:S01]  /*04c0*/  FFMA.FTZ R9, R6, R7, R6 ;  /* 0x0000000706097223 */ /* 0x000fe20000010006 */
[----:B0-----:R-:W-:Y:S01]  /*04d0*/  FADD R11, R8, -1 ;  /* 0xbf800000080b7421 */ /* 0x001fe20000000000 */
[----:B------:R-:W0:Y:S01]  /*04e0*/  LDC.64 R6, c[0x0][0x210] ;  /* 0x00008400ff067b82 */ /* 0x000e220000000a00 */
[----:B------:R-:W-:Y:S02]  /*04f0*/  FSETP.NEU.AND P1, PT, R4, RZ, PT ;  /* 0x000000ff0400720b */ /* 0x000fe40003f2d000 */
[----:B------:R-:W-:-:S04]  /*0500*/  FFMA.FTZ R8, R8, R9, R11 ;  /* 0x0000000908087223 */ /* 0x000fc8000001000b */
[----:B------:R-:W-:Y:S01]  /*0510*/  @!P2 FADD R8, R8, R8 ;  /* 0x000000080808a221 */ /* 0x000fe20000000000 */
[C---:B------:R-:W-:Y:S02]  /*0520*/  FSETP.GT.AND P2, PT, R5.reuse, 128, PT ;  /* 0x430000000500780b */ /* 0x040fe40003f44000 */
[----:B------:R-:W-:Y:S02]  /*0530*/  FSETP.GEU.AND P3, PT, R5, -25, PT ;  /* 0xc1c800000500780b */ /* 0x000fe40003f6e000 */
[----:B------:R-:W-:Y:S01]  /*0540*/  FSEL R8, R8, +INF , !P2 ;  /* 0x7f80000008087808 */ /* 0x000fe20005000000 */
[----:B-1----:R-:W-:-:S03]  /*0550*/  IMAD.WIDE R2, R0, 0x4, R2 ;  /* 0x0000000400027825 */ /* 0x002fc600078e0202 */
[----:B------:R-:W-:Y:S01]  /*0560*/  FSEL R5, R8, -1, P3 ;  /* 0xbf80000008057808 */ /* 0x000fe20001800000 */
[C---:B------:R-:W-:Y:S01]  /*0570*/  @!P1 FADD R5, R4.reuse, R4 ;  /* 0x0000000404059221 */ /* 0x040fe20000000000 */
[C---:B------:R-:W-:Y:S01]  /*0580*/  FSETP.GT.AND P1, PT, R4.reuse, RZ, PT ;  /* 0x000000ff0400720b */ /* 0x040fe20003f24000 */
[----:B------:R1:W-:Y:S03]  /*0590*/  @!P0 STG.E desc[UR4][R2.64], R13 ;  /* 0x0000000d02008986 */ /* 0x0003e6000c101904 */
[----:B------:R-:W-:Y:S01]  /*05a0*/  FSEL R5, R4, R5, P1 ;  /* 0x0000000504057208 */ /* 0x000fe20000800000 */
[----:B0-----:R-:W-:Y:S01]  /*05b0*/  IMAD.WIDE R6, R0, 0x4, R6 ;  /* 0x0000000400067825 */ /* 0x001fe200078e0206 */
[----:B------:R-:W-:Y:S07]  /*05c0*/  @P0 EXIT ;  /* 0x000000000000094d */ /* 0x000fee0003800000 */
[----:B------:R-:W-:Y:S01]  /*05d0*/  STG.E desc[UR4][R6.64], R5 ;  /* 0x0000000506007986 */ /* 0x000fe2000c101904 */
[----:B------:R-:W-:Y:S05]  /*05e0*/  EXIT ;  /* 0x000000000000794d */ /* 0x000fea0003800000 */
.L_x_0:
[----:B------:R-:W-:-:S00]  /*05f0*/  BRA `(.L_x_0) ;  /* 0xfffffffc00fc7947 */ /* 0x000fc0000383ffff */
[----:B------:R-:W-:-:S00]  /*0600*/  NOP ;  /* 0x0000000000007918 */ /* 0x000fc00000000000 */
[----:B------:R-:W-:-:S00]  /*0610*/  NOP ;  /* 0x0000000000007918 */ /* 0x000fc00000000000 */
[----:B------:R-:W-:-:S00]  /*0620*/  NOP ;  /* 0x0000000000007918 */ /* 0x000fc00000000000 */
[----:B------:R-:W-:-:S00]  /*0630*/  NOP ;  /* 0x0000000000007918 */ /* 0x000fc00000000000 */
[----:B------:R-:W-:-:S00]  /*0640*/  NOP ;  /* 0x0000000000007918 */ /* 0x000fc00000000000 */
[----:B------:R-:W-:-:S00]  /*0650*/  NOP ;  /* 0x0000000000007918 */ /* 0x000fc00000000000 */
[----:B------:R-:W-:-:S00]  /*0660*/  NOP ;  /* 0x0000000000007918 */ /* 0x000fc00000000000 */
[----:B------:R-:W-:-:S00]  /*0670*/  NOP ;  /* 0x0000000000007918 */ /* 0x000fc00000000000 */
.L_x_1:


//--------------------- .nv.global.init           --------------------------
	.section	.nv.global.init,"aw",@progbits
.nv.global.init:
	.type		_$_str,@object
	.size		_$_str,(_$_str_$_2 - _$_str)
_$_str:
        /*0000*/ 	.byte	0x5f, 0x5f, 0x43, 0x55, 0x44, 0x41, 0x5f, 0x46, 0x54, 0x5a, 0x00
	.type		_$_str_$_2,@object
	.size		_$_str_$_2,(.L_1 - _$_str_$_2)
_$_str_$_2:
        /*000b*/ 	.byte	0x5f, 0x5f, 0x43, 0x55, 0x44, 0x41, 0x5f, 0x50, 0x52, 0x45, 0x43, 0x5f, 0x53, 0x51, 0x52, 0x54
        /*001b*/ 	.byte	0x00
.L_1:


//--------------------- .nv.constant0.triton_poi_fused__native_batch_norm_legit_no_training_clone_elu_3 --------------------------
	.section	.nv.constant0.triton_poi_fused__native_batch_norm_legit_no_training_clone_elu_3,"a",@progbits
	.sectionflags	@""
	.align	4
.nv.constant0.triton_poi_fused__native_batch_norm_legit_no_training_clone_elu_3:
	.zero		596
